	.headerflags	@"EF_CUDA_TEXMODE_UNIFIED EF_CUDA_64BIT_ADDRESS EF_CUDA_ACCELERATORS EF_CUDA_SM90 EF_CUDA_VIRTUAL_SM(EF_CUDA_SM90)"
	.elftype	@"ET_EXEC"


//--------------------- .nv.info                  --------------------------
	.section	.nv.info,"",@"SHT_CUDA_INFO"
	.align	4


	//----- nvinfo : EIATTR_REGCOUNT
	.align		4
        /*0000*/ 	.byte	0x04, 0x2f
        /*0002*/ 	.short	(.L_1 - .L_0)
	.align		4
.L_0:
        /*0004*/ 	.word	index@(triton_poi_fused_clone_1)
        /*0008*/ 	.word	0x0000000e


	//----- nvinfo : EIATTR_MIN_STACK_SIZE
	.align		4
.L_1:
        /*000c*/ 	.byte	0x04, 0x12
        /*000e*/ 	.short	(.L_3 - .L_2)
	.align		4
.L_2:
        /*0010*/ 	.word	index@(triton_poi_fused_clone_1)
        /*0014*/ 	.word	0x00000000


	//----- nvinfo : EIATTR_FRAME_SIZE
	.align		4
.L_3:
        /*0018*/ 	.byte	0x04, 0x11
        /*001a*/ 	.short	(.L_5 - .L_4)
	.align		4
.L_4:
        /*001c*/ 	.word	index@(triton_poi_fused_clone_1)
        /*0020*/ 	.word	0x00000000


	//----- nvinfo : EIATTR_MIN_STACK_SIZE
	.align		4
.L_5:
        /*0024*/ 	.byte	0x04, 0x12
        /*0026*/ 	.short	(.L_7 - .L_6)
	.align		4
.L_6:
        /*0028*/ 	.word	index@(triton_poi_fused_clone_1)
        /*002c*/ 	.word	0x00000000
.L_7:


//--------------------- .nv.info.triton_poi_fused_clone_1 --------------------------
	.section	.nv.info.triton_poi_fused_clone_1,"",@"SHT_CUDA_INFO"
	.sectionflags	@""
	.align	4


	//----- nvinfo : EIATTR_CUDA_API_VERSION
	.align		4
        /*0000*/ 	.byte	0x04, 0x37
        /*0002*/ 	.short	(.L_9 - .L_8)
.L_8:
        /*0004*/ 	.word	0x0000007c


	//----- nvinfo : EIATTR_KPARAM_INFO
	.align		4
.L_9:
        /*0008*/ 	.byte	0x04, 0x17
        /*000a*/ 	.short	(.L_11 - .L_10)
.L_10:
        /*000c*/ 	.word	0x00000000
        /*0010*/ 	.short	0x0002
        /*0012*/ 	.short	0x0010
        /*0014*/ 	.byte	0x00, 0xf0, 0x11, 0x00


	//----- nvinfo : EIATTR_KPARAM_INFO
	.align		4
.L_11:
        /*0018*/ 	.byte	0x04, 0x17
        /*001a*/ 	.short	(.L_13 - .L_12)
.L_12:
        /*001c*/ 	.word	0x00000000
        /*0020*/ 	.short	0x0001
        /*0022*/ 	.short	0x0008
        /*0024*/ 	.byte	0x00, 0xf4, 0x21, 0x00


	//----- nvinfo : EIATTR_KPARAM_INFO
	.align		4
.L_13:
        /*0028*/ 	.byte	0x04, 0x17
        /*002a*/ 	.short	(.L_15 - .L_14)
.L_14:
        /*002c*/ 	.word	0x00000000
        /*0030*/ 	.short	0x0000
        /*0032*/ 	.short	0x0000
        /*0034*/ 	.byte	0x00, 0xf4, 0x21, 0x00


	//----- nvinfo : EIATTR_SPARSE_MMA_MASK
	.align		4
.L_15:
        /*0038*/ 	.byte	0x03, 0x50
        /*003a*/ 	.short	0x0000


	//----- nvinfo : EIATTR_MAXREG_COUNT
	.align		4
        /*003c*/ 	.byte	0x03, 0x1b
        /*003e*/ 	.short	0x00ff


	//----- nvinfo : EIATTR_EXIT_INSTR_OFFSETS
	.align		4
        /*0040*/ 	.byte	0x04, 0x1c
        /*0042*/ 	.short	(.L_17 - .L_16)


	//   ....[0]....
.L_16:
        /*0044*/ 	.word	0x000001f0


	//   ....[1]....
        /*0048*/ 	.word	0x00000210


	//----- nvinfo : EIATTR_REQNTID
	.align		4
.L_17:
        /*004c*/ 	.byte	0x04, 0x10
        /*004e*/ 	.short	(.L_19 - .L_18)
.L_18:
        /*0050*/ 	.word	0x00000080
        /*0054*/ 	.word	0x00000001
        /*0058*/ 	.word	0x00000001


	//----- nvinfo : EIATTR_CRS_STACK_SIZE
	.align		4
.L_19:
        /*005c*/ 	.byte	0x04, 0x1e
        /*005e*/ 	.short	(.L_21 - .L_20)
.L_20:
        /*0060*/ 	.word	0x00000000


	//----- nvinfo : EIATTR_CBANK_PARAM_SIZE
	.align		4
.L_21:
        /*0064*/ 	.byte	0x03, 0x19
        /*0066*/ 	.short	0x0014


	//----- nvinfo : EIATTR_PARAM_CBANK
	.align		4
        /*0068*/ 	.byte	0x04, 0x0a
        /*006a*/ 	.short	(.L_23 - .L_22)
	.align		4
.L_22:
        /*006c*/ 	.word	index@(.nv.constant0.triton_poi_fused_clone_1)
        /*0070*/ 	.short	0x0210
        /*0072*/ 	.short	0x0014


	//----- nvinfo : EIATTR_SW_WAR
	.align		4
.L_23:
        /*0074*/ 	.byte	0x04, 0x36
        /*0076*/ 	.short	(.L_25 - .L_24)
.L_24:
        /*0078*/ 	.word	0x00000008
.L_25:


//--------------------- .nv.callgraph             --------------------------
	.section	.nv.callgraph,"",@"SHT_CUDA_CALLGRAPH"
	.align	4
	.sectionentsize	8
	.align		4
        /*0000*/ 	.word	0x00000000
	.align		4
        /*0004*/ 	.word	0xffffffff
	.align		4
        /*0008*/ 	.word	0x00000000
	.align		4
        /*000c*/ 	.word	0xfffffffe
	.align		4
        /*0010*/ 	.word	0x00000000
	.align		4
        /*0014*/ 	.word	0xfffffffd
	.align		4
        /*0018*/ 	.word	0x00000000
	.align		4
        /*001c*/ 	.word	0xfffffffc


//--------------------- .text.triton_poi_fused_clone_1 --------------------------
	.section	.text.triton_poi_fused_clone_1,"ax",@progbits
	.align	128
        .global         triton_poi_fused_clone_1
        .type           triton_poi_fused_clone_1,@function
        .size           triton_poi_fused_clone_1,(.L_x_3 - triton_poi_fused_clone_1)
        .other          triton_poi_fused_clone_1,@"STO_CUDA_ENTRY STV_DEFAULT"
triton_poi_fused_clone_1:
.text.triton_poi_fused_clone_1:
[----:B------:R-:W0:Y:S02]  /*0000*/  LDC R1, c[0x0][0x28] ;  /* 0x00000a00ff017b82 */ /* 0x000e240000000800 */
[----:B------:R-:W1:Y:S01]  /*0010*/  S2R R0, SR_TID.X ;  /* 0x0000000000007919 */ /* 0x000e620000002100 */
[----:B------:R-:W2:Y:S01]  /*0020*/  LDC.64 R4, c[0x0][0x218] ;  /* 0x00008600ff047b82 */ /* 0x000ea20000000a00 */
[----:B------:R-:W-:Y:S01]  /*0030*/  ULDC.64 UR4, c[0x0][0x208] ;  /* 0x0000820000047ab9 */ /* 0x000fe20000000a00 */
[----:B------:R-:W-:Y:S01]  /*0040*/  BSSY B0, `(.L_x_0) ;  /* 0x000001a000007945 */ /* 0x000fe20003800000 */
[----:B------:R-:W3:Y:S01]  /*0050*/  S2R R3, SR_CTAID.X ;  /* 0x0000000000037919 */ /* 0x000ee20000002500 */
[----:B-1----:R-:W-:Y:S01]  /*0060*/  IMAD.SHL.U32 R0, R0, 0x2, RZ ;  /* 0x0000000200007824 */ /* 0x002fe200078e00ff */
[----:B---3--:R-:W-:-:S04]  /*0070*/  SHF.R.S32.HI R8, RZ, 0x17, R3 ;  /* 0x00000017ff087819 */ /* 0x008fc80000011403 */
[----:B------:R-:W-:Y:S02]  /*0080*/  LOP3.LUT R0, R0, 0xfe, RZ, 0xc0, !PT ;  /* 0x000000fe00007812 */ /* 0x000fe400078ec0ff */
[----:B------:R-:W-:-:S03]  /*0090*/  SGXT R8, R8, 0x1 ;  /* 0x000000010808781a */ /* 0x000fc60000000200 */
[----:B------:R-:W-:Y:S02]  /*00a0*/  IMAD R7, R3, 0x100, R0 ;  /* 0x0000010003077824 */ /* 0x000fe400078e0200 */
[----:B------:R-:W1:Y:S02]  /*00b0*/  LDC.64 R2, c[0x0][0x210] ;  /* 0x00008400ff027b82 */ /* 0x000e640000000a00 */
[C---:B--2---:R-:W-:Y:S01]  /*00c0*/  IMAD.WIDE R4, R7.reuse, 0x4, R4 ;  /* 0x0000000407047825 */ /* 0x044fe200078e0204 */
[----:B------:R-:W-:Y:S02]  /*00d0*/  SHF.R.S32.HI R0, RZ, 0x1f, R7 ;  /* 0x0000001fff007819 */ /* 0x000fe40000011407 */
[-C--:B------:R-:W-:Y:S02]  /*00e0*/  LEA.HI R9, R8, R7.reuse, RZ, 0x6 ;  /* 0x0000000708097211 */ /* 0x080fe400078f30ff */
[----:B------:R-:W-:Y:S02]  /*00f0*/  LEA.HI R0, R0, R7, RZ, 0x4 ;  /* 0x0000000700007211 */ /* 0x000fe400078f20ff */
[----:B------:R-:W-:-:S02]  /*0100*/  ISETP.GE.AND P0, PT, R7, 0x100, PT ;  /* 0x000001000700780c */ /* 0x000fc40003f06270 */
[----:B------:R-:W-:Y:S02]  /*0110*/  SHF.R.S32.HI R6, RZ, 0x4, R0 ;  /* 0x00000004ff067819 */ /* 0x000fe40000011400 */
[----:B------:R-:W-:Y:S02]  /*0120*/  LOP3.LUT R0, R0, 0xfffffff0, RZ, 0xc0, !PT ;  /* 0xfffffff000007812 */ /* 0x000fe400078ec0ff */
[----:B------:R-:W-:Y:S02]  /*0130*/  LEA.HI R8, R6, R6, RZ, 0x2 ;  /* 0x0000000606087211 */ /* 0x000fe400078f10ff */
[----:B------:R-:W-:Y:S01]  /*0140*/  SHF.R.S32.HI R11, RZ, 0x6, R9 ;  /* 0x00000006ff0b7819 */ /* 0x000fe20000011409 */
[----:B------:R-:W-:Y:S01]  /*0150*/  IMAD.IADD R0, R7, 0x1, -R0 ;  /* 0x0000000107007824 */ /* 0x000fe200078e0a00 */
[----:B------:R-:W-:-:S03]  /*0160*/  LOP3.LUT R9, R8, 0x3fffffc, RZ, 0xc0, !PT ;  /* 0x03fffffc08097812 */ /* 0x000fc600078ec0ff */
[----:B------:R-:W-:Y:S02]  /*0170*/  IMAD R0, R11, 0x10, R0 ;  /* 0x000000100b007824 */ /* 0x000fe400078e0200 */
[----:B------:R-:W-:Y:S01]  /*0180*/  IMAD.IADD R9, R6, 0x1, -R9 ;  /* 0x0000000106097824 */ /* 0x000fe200078e0a09 */
[----:B------:R-:W-:-:S03]  /*0190*/  CS2R R6, SRZ ;  /* 0x0000000000067805 */ /* 0x000fc6000001ff00 */
[----:B------:R-:W-:-:S04]  /*01a0*/  IMAD R9, R9, 0x40, R0 ;  /* 0x0000004009097824 */ /* 0x000fc800078e0200 */
[----:B-1----:R-:W-:Y:S01]  /*01b0*/  IMAD.WIDE R2, R9, 0x4, R2 ;  /* 0x0000000409027825 */ /* 0x002fe200078e0202 */
[----:B------:R-:W-:Y:S06]  /*01c0*/  @P0 BRA `(.L_x_1) ;  /* 0x0000000000040947 */ /* 0x000fec0003800000 */
[----:B------:R1:W5:Y:S02]  /*01d0*/  LDG.E.64 R6, desc[UR4][R2.64] ;  /* 0x0000000402067981 */ /* 0x000364000c1e1b00 */
.L_x_1:
[----:B------:R-:W-:Y:S05]  /*01e0*/  BSYNC B0 ;  /* 0x0000000000007941 */ /* 0x000fea0003800000 */
.L_x_0:
[----:B------:R-:W-:Y:S05]  /*01f0*/  @P0 EXIT ;  /* 0x000000000000094d */ /* 0x000fea0003800000 */
[----:B-----5:R-:W-:Y:S01]  /*0200*/  STG.E.64 desc[UR4][R4.64], R6 ;  /* 0x0000000604007986 */ /* 0x020fe2000c101b04 */
[----:B------:R-:W-:Y:S05]  /*0210*/  EXIT ;  /* 0x000000000000794d */ /* 0x000fea0003800000 */
.L_x_2:
[----:B------:R-:W-:-:S00]  /*0220*/  BRA `(.L_x_2) ;  /* 0xfffffffc00fc7947 */ /* 0x000fc0000383ffff */
[----:B------:R-:W-:-:S00]  /*0230*/  NOP ;  /* 0x0000000000007918 */ /* 0x000fc00000000000 */
        /* <DEDUP_REMOVED lines=12> */
.L_x_3:


//--------------------- .nv.constant0.triton_poi_fused_clone_1 --------------------------
	.section	.nv.constant0.triton_poi_fused_clone_1,"a",@progbits
	.sectionflags	@""
	.align	4
.nv.constant0.triton_poi_fused_clone_1:
	.zero		548
